	.headerflags	@"EF_CUDA_TEXMODE_UNIFIED EF_CUDA_64BIT_ADDRESS EF_CUDA_ACCELERATORS EF_CUDA_SM90 EF_CUDA_VIRTUAL_SM(EF_CUDA_SM90)"
	.elftype	@"ET_EXEC"


//--------------------- .nv.info                  --------------------------
	.section	.nv.info,"",@"SHT_CUDA_INFO"
	.align	4


	//----- nvinfo : EIATTR_REGCOUNT
	.align		4
        /*0000*/ 	.byte	0x04, 0x2f
        /*0002*/ 	.short	(.L_1 - .L_0)
	.align		4
.L_0:
        /*0004*/ 	.word	index@(triton_poi_fused_cat_22)
        /*0008*/ 	.word	0x00000028


	//----- nvinfo : EIATTR_MIN_STACK_SIZE
	.align		4
.L_1:
        /*000c*/ 	.byte	0x04, 0x12
        /*000e*/ 	.short	(.L_3 - .L_2)
	.align		4
.L_2:
        /*0010*/ 	.word	index@(triton_poi_fused_cat_22)
        /*0014*/ 	.word	0x00000000


	//----- nvinfo : EIATTR_FRAME_SIZE
	.align		4
.L_3:
        /*0018*/ 	.byte	0x04, 0x11
        /*001a*/ 	.short	(.L_5 - .L_4)
	.align		4
.L_4:
        /*001c*/ 	.word	index@(triton_poi_fused_cat_22)
        /*0020*/ 	.word	0x00000000


	//----- nvinfo : EIATTR_MIN_STACK_SIZE
	.align		4
.L_5:
        /*0024*/ 	.byte	0x04, 0x12
        /*0026*/ 	.short	(.L_7 - .L_6)
	.align		4
.L_6:
        /*0028*/ 	.word	index@(triton_poi_fused_cat_22)
        /*002c*/ 	.word	0x00000000
.L_7:


//--------------------- .nv.info.triton_poi_fused_cat_22 --------------------------
	.section	.nv.info.triton_poi_fused_cat_22,"",@"SHT_CUDA_INFO"
	.sectionflags	@""
	.align	4


	//----- nvinfo : EIATTR_CUDA_API_VERSION
	.align		4
        /*0000*/ 	.byte	0x04, 0x37
        /*0002*/ 	.short	(.L_9 - .L_8)
.L_8:
        /*0004*/ 	.word	0x0000007c


	//----- nvinfo : EIATTR_KPARAM_INFO
	.align		4
.L_9:
        /*0008*/ 	.byte	0x04, 0x17
        /*000a*/ 	.short	(.L_11 - .L_10)
.L_10:
        /*000c*/ 	.word	0x00000000
        /*0010*/ 	.short	0x0006
        /*0012*/ 	.short	0x0030
        /*0014*/ 	.byte	0x00, 0xf0, 0x11, 0x00


	//----- nvinfo : EIATTR_KPARAM_INFO
	.align		4
.L_11:
        /*0018*/ 	.byte	0x04, 0x17
        /*001a*/ 	.short	(.L_13 - .L_12)
.L_12:
        /*001c*/ 	.word	0x00000000
        /*0020*/ 	.short	0x0005
        /*0022*/ 	.short	0x0028
        /*0024*/ 	.byte	0x00, 0xf4, 0x21, 0x00


	//----- nvinfo : EIATTR_KPARAM_INFO
	.align		4
.L_13:
        /*0028*/ 	.byte	0x04, 0x17
        /*002a*/ 	.short	(.L_15 - .L_14)
.L_14:
        /*002c*/ 	.word	0x00000000
        /*0030*/ 	.short	0x0004
        /*0032*/ 	.short	0x0020
        /*0034*/ 	.byte	0x00, 0xf4, 0x21, 0x00


	//----- nvinfo : EIATTR_KPARAM_INFO
	.align		4
.L_15:
        /*0038*/ 	.byte	0x04, 0x17
        /*003a*/ 	.short	(.L_17 - .L_16)
.L_16:
        /*003c*/ 	.word	0x00000000
        /*0040*/ 	.short	0x0003
        /*0042*/ 	.short	0x0018
        /*0044*/ 	.byte	0x00, 0xf4, 0x21, 0x00


	//----- nvinfo : EIATTR_KPARAM_INFO
	.align		4
.L_17:
        /*0048*/ 	.byte	0x04, 0x17
        /*004a*/ 	.short	(.L_19 - .L_18)
.L_18:
        /*004c*/ 	.word	0x00000000
        /*0050*/ 	.short	0x0002
        /*0052*/ 	.short	0x0010
        /*0054*/ 	.byte	0x00, 0xf4, 0x21, 0x00


	//----- nvinfo : EIATTR_KPARAM_INFO
	.align		4
.L_19:
        /*0058*/ 	.byte	0x04, 0x17
        /*005a*/ 	.short	(.L_21 - .L_20)
.L_20:
        /*005c*/ 	.word	0x00000000
        /*0060*/ 	.short	0x0001
        /*0062*/ 	.short	0x0008
        /*0064*/ 	.byte	0x00, 0xf4, 0x21, 0x00


	//----- nvinfo : EIATTR_KPARAM_INFO
	.align		4
.L_21:
        /*0068*/ 	.byte	0x04, 0x17
        /*006a*/ 	.short	(.L_23 - .L_22)
.L_22:
        /*006c*/ 	.word	0x00000000
        /*0070*/ 	.short	0x0000
        /*0072*/ 	.short	0x0000
        /*0074*/ 	.byte	0x00, 0xf4, 0x21, 0x00


	//----- nvinfo : EIATTR_SPARSE_MMA_MASK
	.align		4
.L_23:
        /*0078*/ 	.byte	0x03, 0x50
        /*007a*/ 	.short	0x0000


	//----- nvinfo : EIATTR_MAXREG_COUNT
	.align		4
        /*007c*/ 	.byte	0x03, 0x1b
        /*007e*/ 	.short	0x00ff


	//----- nvinfo : EIATTR_EXIT_INSTR_OFFSETS
	.align		4
        /*0080*/ 	.byte	0x04, 0x1c
        /*0082*/ 	.short	(.L_25 - .L_24)


	//   ....[0]....
.L_24:
        /*0084*/ 	.word	0x00000e70


	//   ....[1]....
        /*0088*/ 	.word	0x00000e90


	//----- nvinfo : EIATTR_REQNTID
	.align		4
.L_25:
        /*008c*/ 	.byte	0x04, 0x10
        /*008e*/ 	.short	(.L_27 - .L_26)
.L_26:
        /*0090*/ 	.word	0x00000080
        /*0094*/ 	.word	0x00000001
        /*0098*/ 	.word	0x00000001


	//----- nvinfo : EIATTR_CBANK_PARAM_SIZE
	.align		4
.L_27:
        /*009c*/ 	.byte	0x03, 0x19
        /*009e*/ 	.short	0x0034


	//----- nvinfo : EIATTR_PARAM_CBANK
	.align		4
        /*00a0*/ 	.byte	0x04, 0x0a
        /*00a2*/ 	.short	(.L_29 - .L_28)
	.align		4
.L_28:
        /*00a4*/ 	.word	index@(.nv.constant0.triton_poi_fused_cat_22)
        /*00a8*/ 	.short	0x0210
        /*00aa*/ 	.short	0x0034


	//----- nvinfo : EIATTR_SW_WAR
	.align		4
.L_29:
        /*00ac*/ 	.byte	0x04, 0x36
        /*00ae*/ 	.short	(.L_31 - .L_30)
.L_30:
        /*00b0*/ 	.word	0x00000008
.L_31:


//--------------------- .nv.callgraph             --------------------------
	.section	.nv.callgraph,"",@"SHT_CUDA_CALLGRAPH"
	.align	4
	.sectionentsize	8
	.align		4
        /*0000*/ 	.word	0x00000000
	.align		4
        /*0004*/ 	.word	0xffffffff
	.align		4
        /*0008*/ 	.word	0x00000000
	.align		4
        /*000c*/ 	.word	0xfffffffe
	.align		4
        /*0010*/ 	.word	0x00000000
	.align		4
        /*0014*/ 	.word	0xfffffffd
	.align		4
        /*0018*/ 	.word	0x00000000
	.align		4
        /*001c*/ 	.word	0xfffffffc


//--------------------- .text.triton_poi_fused_cat_22 --------------------------
	.section	.text.triton_poi_fused_cat_22,"ax",@progbits
	.align	128
        .global         triton_poi_fused_cat_22
        .type           triton_poi_fused_cat_22,@function
        .size           triton_poi_fused_cat_22,(.L_x_1 - triton_poi_fused_cat_22)
        .other          triton_poi_fused_cat_22,@"STO_CUDA_ENTRY STV_DEFAULT"
triton_poi_fused_cat_22:
.text.triton_poi_fused_cat_22:
[----:B------:R-:W0:Y:S02]  /*0000*/  LDC R1, c[0x0][0x28] ;  /* 0x00000a00ff017b82 */ /* 0x000e240000000800 */
[----:B------:R-:W1:Y:S01]  /*0010*/  S2R R0, SR_TID.X ;  /* 0x0000000000007919 */ /* 0x000e620000002100 */
[----:B------:R-:W2:Y:S01]  /*0020*/  LDC.64 R16, c[0x0][0x220] ;  /* 0x00008800ff107b82 */ /* 0x000ea20000000a00 */
[----:B------:R-:W-:Y:S01]  /*0030*/  IMAD.MOV.U32 R12, RZ, RZ, RZ ;  /* 0x000000ffff0c7224 */ /* 0x000fe200078e00ff */
[----:B------:R-:W-:Y:S01]  /*0040*/  CS2R R10, SRZ ;  /* 0x00000000000a7805 */ /* 0x000fe2000001ff00 */
[----:B------:R-:W3:Y:S01]  /*0050*/  S2R R13, SR_CTAID.X ;  /* 0x00000000000d7919 */ /* 0x000ee20000002500 */
[----:B------:R-:W-:Y:S01]  /*0060*/  IMAD.MOV.U32 R28, RZ, RZ, RZ ;  /* 0x000000ffff1c7224 */ /* 0x000fe200078e00ff */
[----:B------:R-:W-:Y:S01]  /*0070*/  ULDC.64 UR4, c[0x0][0x208] ;  /* 0x0000820000047ab9 */ /* 0x000fe20000000a00 */
[----:B------:R-:W-:Y:S01]  /*0080*/  CS2R R14, SRZ ;  /* 0x00000000000e7805 */ /* 0x000fe2000001ff00 */
[----:B-1----:R-:W-:Y:S01]  /*0090*/  IMAD.SHL.U32 R0, R0, 0x4, RZ ;  /* 0x0000000400007824 */ /* 0x002fe200078e00ff */
[----:B---3--:R-:W-:-:S04]  /*00a0*/  SHF.R.S32.HI R2, RZ, 0x15, R13 ;  /* 0x00000015ff027819 */ /* 0x008fc8000001140d */
[----:B------:R-:W-:Y:S02]  /*00b0*/  LOP3.LUT R0, R0, 0x1fc, RZ, 0xc0, !PT ;  /* 0x000001fc00007812 */ /* 0x000fe400078ec0ff */
[----:B------:R-:W-:-:S03]  /*00c0*/  SGXT R2, R2, 0x1 ;  /* 0x000000010202781a */ /* 0x000fc60000000200 */
[----:B------:R-:W-:-:S04]  /*00d0*/  IMAD R13, R13, 0x400, R0 ;  /* 0x000004000d0d7824 */ /* 0x000fc800078e0200 */
[C---:B------:R-:W-:Y:S01]  /*00e0*/  VIADD R20, R13.reuse, 0x200 ;  /* 0x000002000d147836 */ /* 0x040fe20000000000 */
[----:B------:R-:W-:Y:S01]  /*00f0*/  LEA.HI R0, R2, R13, RZ, 0x8 ;  /* 0x0000000d02007211 */ /* 0x000fe200078f40ff */
[----:B------:R-:W-:-:S03]  /*0100*/  IMAD.HI R24, R13, 0x151d07eb, RZ ;  /* 0x151d07eb0d187827 */ /* 0x000fc600078e02ff */
[----:B------:R-:W-:Y:S01]  /*0110*/  SHF.R.S32.HI R19, RZ, 0x8, R0 ;  /* 0x00000008ff137819 */ /* 0x000fe20000011400 */
[----:B------:R-:W-:Y:S01]  /*0120*/  IMAD.HI R29, R20, 0x151d07eb, RZ ;  /* 0x151d07eb141d7827 */ /* 0x000fe200078e02ff */
[----:B------:R-:W-:Y:S02]  /*0130*/  LEA.HI R2, R2, R20, RZ, 0x8 ;  /* 0x0000001402027211 */ /* 0x000fe400078f40ff */
[----:B------:R-:W-:Y:S01]  /*0140*/  LOP3.LUT R26, R0, 0xffffff00, RZ, 0xc0, !PT ;  /* 0xffffff00001a7812 */ /* 0x000fe200078ec0ff */
[----:B------:R-:W-:Y:S01]  /*0150*/  IMAD.HI R3, R19, 0x151d07eb, RZ ;  /* 0x151d07eb13037827 */ /* 0x000fe200078e02ff */
[----:B------:R-:W-:Y:S02]  /*0160*/  SHF.R.S32.HI R27, RZ, 0x8, R2 ;  /* 0x00000008ff1b7819 */ /* 0x000fe40000011402 */
[----:B------:R-:W-:Y:S01]  /*0170*/  SHF.R.U32.HI R6, RZ, 0x1f, R29 ;  /* 0x0000001fff067819 */ /* 0x000fe2000001161d */
[----:B------:R-:W-:Y:S01]  /*0180*/  IMAD.IADD R26, R13, 0x1, -R26 ;  /* 0x000000010d1a7824 */ /* 0x000fe200078e0a1a */
[----:B------:R-:W-:Y:S01]  /*0190*/  SHF.R.U32.HI R2, RZ, 0x1f, R3 ;  /* 0x0000001fff027819 */ /* 0x000fe20000011603 */
[----:B------:R-:W-:Y:S01]  /*01a0*/  IMAD.HI R4, R27, 0x151d07eb, RZ ;  /* 0x151d07eb1b047827 */ /* 0x000fe200078e02ff */
[----:B------:R-:W-:-:S02]  /*01b0*/  LEA.HI.SX32 R29, R29, R6, 0x14 ;  /* 0x000000061d1d7211 */ /* 0x000fc400078fa2ff */
[----:B------:R-:W-:Y:S02]  /*01c0*/  LEA.HI.SX32 R8, R3, R2, 0x1c ;  /* 0x0000000203087211 */ /* 0x000fe400078fe2ff */
[----:B------:R-:W1:Y:S01]  /*01d0*/  LDC.64 R2, c[0x0][0x218] ;  /* 0x00008600ff027b82 */ /* 0x000e620000000a00 */
[----:B------:R-:W-:Y:S01]  /*01e0*/  SHF.R.U32.HI R5, RZ, 0x1f, R4 ;  /* 0x0000001fff057819 */ /* 0x000fe20000011604 */
[----:B------:R-:W-:Y:S02]  /*01f0*/  IMAD R18, R29, 0x4000, R26 ;  /* 0x000040001d127824 */ /* 0x000fe400078e021a */
[----:B------:R-:W-:Y:S01]  /*0200*/  IMAD R19, R8, -0xc2, R19 ;  /* 0xffffff3e08137824 */ /* 0x000fe200078e0213 */
[----:B------:R-:W-:Y:S02]  /*0210*/  LEA.HI.SX32 R4, R4, R5, 0x1c ;  /* 0x0000000504047211 */ /* 0x000fe400078fe2ff */
[----:B------:R-:W-:Y:S02]  /*0220*/  SHF.R.U32.HI R5, RZ, 0x1f, R24 ;  /* 0x0000001fff057819 */ /* 0x000fe40000011618 */
[C---:B------:R-:W-:Y:S01]  /*0230*/  LOP3.LUT R6, R19.reuse, 0xffffffc0, RZ, 0xc0, !PT ;  /* 0xffffffc013067812 */ /* 0x040fe200078ec0ff */
[----:B------:R-:W-:Y:S01]  /*0240*/  IMAD R27, R4, -0xc2, R27 ;  /* 0xffffff3e041b7824 */ /* 0x000fe200078e021b */
[----:B------:R-:W-:Y:S01]  /*0250*/  LEA.HI.SX32 R24, R24, R5, 0x14 ;  /* 0x0000000518187211 */ /* 0x000fe200078fa2ff */
[----:B------:R-:W-:Y:S01]  /*0260*/  VIADD R5, R19, 0xffffff80 ;  /* 0xffffff8013057836 */ /* 0x000fe20000000000 */
[----:B------:R-:W-:Y:S01]  /*0270*/  ISETP.NE.AND P1, PT, R6, 0x80, PT ;  /* 0x000000800600780c */ /* 0x000fe20003f25270 */
[C---:B------:R-:W-:Y:S01]  /*0280*/  IMAD R0, R27.reuse, 0x100, R18 ;  /* 0x000001001b007824 */ /* 0x040fe200078e0212 */
[----:B------:R-:W-:Y:S01]  /*0290*/  LOP3.LUT R6, R27, 0xffffffc0, RZ, 0xc0, !PT ;  /* 0xffffffc01b067812 */ /* 0x000fe200078ec0ff */
[----:B------:R-:W-:Y:S01]  /*02a0*/  IMAD R4, R24, 0x4000, R26 ;  /* 0x0000400018047824 */ /* 0x000fe200078e021a */
[----:B------:R-:W-:Y:S01]  /*02b0*/  ISETP.LT.AND P3, PT, R13, 0x30800, !P1 ;  /* 0x000308000d00780c */ /* 0x000fe20004f61270 */
[----:B------:R-:W-:Y:S01]  /*02c0*/  VIADD R9, R0, 0xffff8000 ;  /* 0xffff800000097836 */ /* 0x000fe20000000000 */
[----:B------:R-:W-:Y:S01]  /*02d0*/  ISETP.NE.AND P0, PT, R6, 0x80, PT ;  /* 0x000000800600780c */ /* 0x000fe20003f05270 */
[----:B------:R-:W-:-:S02]  /*02e0*/  IMAD R7, R5, 0x100, R4 ;  /* 0x0000010005077824 */ /* 0x000fc400078e0204 */
[----:B--2---:R-:W-:Y:S01]  /*02f0*/  IMAD.WIDE R4, R5, 0x4, R16 ;  /* 0x0000000405047825 */ /* 0x004fe200078e0210 */
[----:B------:R-:W-:Y:S02]  /*0300*/  ISETP.LT.AND P5, PT, R20, 0x30800, !P0 ;  /* 0x000308001400780c */ /* 0x000fe400047a1270 */
[----:B------:R-:W-:Y:S02]  /*0310*/  CS2R R22, SRZ ;  /* 0x0000000000167805 */ /* 0x000fe4000001ff00 */
[----:B------:R-:W-:Y:S01]  /*0320*/  P2R R21, PR, RZ, 0x1 ;  /* 0x00000001ff157803 */ /* 0x000fe20000000000 */
[----:B-1----:R-:W-:-:S04]  /*0330*/  IMAD.WIDE R6, R7, 0x4, R2 ;  /* 0x0000000407067825 */ /* 0x002fc800078e0202 */
[----:B------:R-:W-:Y:S01]  /*0340*/  IMAD.WIDE R2, R9, 0x4, R2 ;  /* 0x0000000409027825 */ /* 0x000fe200078e0202 */
[----:B------:R-:W-:Y:S01]  /*0350*/  CS2R R8, SRZ ;  /* 0x0000000000087805 */ /* 0x000fe2000001ff00 */
[----:B------:R-:W2:Y:S02]  /*0360*/  @P3 LDG.E.EL R12, desc[UR4][R4.64] ;  /* 0x00000004040c3981 */ /* 0x000ea4000c2e1900 */
[----:B------:R-:W-:Y:S02]  /*0370*/  IMAD.MOV.U32 R0, RZ, RZ, RZ ;  /* 0x000000ffff007224 */ /* 0x000fe400078e00ff */
[----:B------:R-:W3:Y:S04]  /*0380*/  @P3 LDG.E.EL R28, desc[UR4][R4.64] ;  /* 0x00000004041c3981 */ /* 0x000ee8000c2e1900 */
[----:B------:R1:W4:Y:S01]  /*0390*/  @P3 LDG.E.128 R8, desc[UR4][R6.64] ;  /* 0x0000000406083981 */ /* 0x000322000c1e1d00 */
[----:B------:R-:W-:-:S03]  /*03a0*/  IMAD.WIDE R16, R27, 0x4, R16 ;  /* 0x000000041b107825 */ /* 0x000fc600078e0210 */
[----:B------:R-:W5:Y:S04]  /*03b0*/  @P3 LDG.E.EL R0, desc[UR4][R4.64] ;  /* 0x0000000404003981 */ /* 0x000f68000c2e1900 */
[----:B------:R1:W5:Y:S02]  /*03c0*/  @P3 LDG.E.EL R15, desc[UR4][R4.64] ;  /* 0x00000004040f3981 */ /* 0x000364000c2e1900 */
[----:B-1----:R-:W-:Y:S01]  /*03d0*/  CS2R R6, SRZ ;  /* 0x0000000000067805 */ /* 0x002fe2000001ff00 */
[----:B------:R-:W-:Y:S01]  /*03e0*/  IMAD.MOV.U32 R25, RZ, RZ, RZ ;  /* 0x000000ffff197224 */ /* 0x000fe200078e00ff */
[----:B------:R-:W5:Y:S04]  /*03f0*/  @P5 LDG.E.EL R22, desc[UR4][R16.64+-0x200] ;  /* 0xfffe000410165981 */ /* 0x000f68000c2e1900 */
[----:B------:R-:W5:Y:S01]  /*0400*/  @P5 LDG.E.EL R23, desc[UR4][R16.64+-0x200] ;  /* 0xfffe000410175981 */ /* 0x000f62000c2e1900 */
[----:B------:R-:W-:-:S03]  /*0410*/  CS2R R4, SRZ ;  /* 0x0000000000047805 */ /* 0x000fc6000001ff00 */
[----:B------:R-:W5:Y:S04]  /*0420*/  @P5 LDG.E.EL R14, desc[UR4][R16.64+-0x200] ;  /* 0xfffe0004100e5981 */ /* 0x000f68000c2e1900 */
[----:B------:R-:W5:Y:S04]  /*0430*/  @P5 LDG.E.128 R4, desc[UR4][R2.64] ;  /* 0x0000000402045981 */ /* 0x000f68000c1e1d00 */
[----:B------:R1:W5:Y:S01]  /*0440*/  @P5 LDG.E.EL R25, desc[UR4][R16.64+-0x200] ;  /* 0xfffe000410195981 */ /* 0x000362000c2e1900 */
[----:B------:R-:W-:-:S05]  /*0450*/  IMAD.HI R30, R13, 0x151d07eb, RZ ;  /* 0x151d07eb0d1e7827 */ /* 0x000fca00078e02ff */
[----:B------:R-:W-:-:S04]  /*0460*/  SHF.R.U32.HI R31, RZ, 0x1f, R30 ;  /* 0x0000001fff1f7819 */ /* 0x000fc8000001161e */
[----:B------:R-:W-:Y:S01]  /*0470*/  LEA.HI.SX32 R31, R30, R31, 0x14 ;  /* 0x0000001f1e1f7211 */ /* 0x000fe200078fa2ff */
[----:B------:R-:W-:-:S05]  /*0480*/  IMAD.HI R30, R20, 0x151d07eb, RZ ;  /* 0x151d07eb141e7827 */ /* 0x000fca00078e02ff */
[----:B-1----:R-:W-:-:S04]  /*0490*/  SHF.R.U32.HI R17, RZ, 0x1f, R30 ;  /* 0x0000001fff117819 */ /* 0x002fc8000001161e */
[----:B------:R-:W-:-:S05]  /*04a0*/  LEA.HI.SX32 R17, R30, R17, 0x14 ;  /* 0x000000111e117211 */ /* 0x000fca00078fa2ff */
[----:B------:R-:W-:Y:S02]  /*04b0*/  IMAD R18, R17, -0x3e00, R18 ;  /* 0xffffc20011127824 */ /* 0x000fe400078e0212 */
[----:B------:R-:W-:Y:S01]  /*04c0*/  IMAD R26, R31, 0x200, R26 ;  /* 0x000002001f1a7824 */ /* 0x000fe200078e021a */
[----:B------:R-:W-:Y:S01]  /*04d0*/  CS2R R32, SRZ ;  /* 0x0000000000207805 */ /* 0x000fe2000001ff00 */
[----:B------:R-:W-:Y:S02]  /*04e0*/  IMAD.MOV.U32 R30, RZ, RZ, RZ ;  /* 0x000000ffff1e7224 */ /* 0x000fe400078e00ff */
[----:B------:R-:W-:Y:S01]  /*04f0*/  IMAD R26, R19, 0x100, R26 ;  /* 0x00000100131a7824 */ /* 0x000fe200078e021a */
[----:B--2---:R-:W-:Y:S02]  /*0500*/  SEL R17, R12, RZ, P3 ;  /* 0x000000ff0c117207 */ /* 0x004fe40001800000 */
[----:B---3--:R-:W-:Y:S02]  /*0510*/  SEL R28, R28, RZ, P3 ;  /* 0x000000ff1c1c7207 */ /* 0x008fe40001800000 */
[----:B----4-:R-:W-:-:S02]  /*0520*/  SEL R8, R8, RZ, P3 ;  /* 0x000000ff08087207 */ /* 0x010fc40001800000 */
[----:B------:R-:W-:Y:S02]  /*0530*/  SEL R9, R9, RZ, P3 ;  /* 0x000000ff09097207 */ /* 0x000fe40001800000 */
[C---:B------:R-:W-:Y:S01]  /*0540*/  FSETP.GT.AND P2, PT, R8.reuse, -R17, PT ;  /* 0x800000110800720b */ /* 0x040fe20003f44000 */
[----:B------:R-:W-:Y:S01]  /*0550*/  FADD R12, R8, R17 ;  /* 0x00000011080c7221 */ /* 0x000fe20000000000 */
[C---:B------:R-:W-:Y:S01]  /*0560*/  FSETP.GT.AND P4, PT, R9.reuse, -R28, PT ;  /* 0x8000001c0900720b */ /* 0x040fe20003f84000 */
[----:B------:R-:W-:Y:S01]  /*0570*/  FADD R3, R9, R28 ;  /* 0x0000001c09037221 */ /* 0x000fe20000000000 */
[----:B------:R-:W-:Y:S01]  /*0580*/  SEL R10, R10, RZ, P3 ;  /* 0x000000ff0a0a7207 */ /* 0x000fe20001800000 */
[----:B------:R-:W1:Y:S01]  /*0590*/  LDC.64 R8, c[0x0][0x230] ;  /* 0x00008c00ff087b82 */ /* 0x000e620000000a00 */
[----:B-----5:R-:W-:Y:S02]  /*05a0*/  SEL R17, R0, RZ, P3 ;  /* 0x000000ff00117207 */ /* 0x020fe40001800000 */
[----:B------:R-:W-:-:S02]  /*05b0*/  SEL R11, R11, RZ, P3 ;  /* 0x000000ff0b0b7207 */ /* 0x000fc40001800000 */
[----:B------:R-:W-:Y:S01]  /*05c0*/  SEL R2, R15, RZ, P3 ;  /* 0x000000ff0f027207 */ /* 0x000fe20001800000 */
[C---:B------:R-:W-:Y:S01]  /*05d0*/  FADD R0, R10.reuse, R17 ;  /* 0x000000110a007221 */ /* 0x040fe20000000000 */
[----:B------:R-:W-:Y:S02]  /*05e0*/  FSETP.GT.AND P3, PT, R10, -R17, PT ;  /* 0x800000110a00720b */ /* 0x000fe40003f64000 */
[C---:B------:R-:W-:Y:S01]  /*05f0*/  FSETP.GT.AND P0, PT, R11.reuse, -R2, PT ;  /* 0x800000020b00720b */ /* 0x040fe20003f04000 */
[----:B------:R-:W-:Y:S01]  /*0600*/  FADD R2, R11, R2 ;  /* 0x000000020b027221 */ /* 0x000fe20000000000 */
[----:B------:R-:W-:Y:S02]  /*0610*/  SEL R11, R22, RZ, P5 ;  /* 0x000000ff160b7207 */ /* 0x000fe40002800000 */
[----:B------:R-:W-:Y:S02]  /*0620*/  SEL R17, R23, RZ, P5 ;  /* 0x000000ff17117207 */ /* 0x000fe40002800000 */
[----:B------:R-:W2:Y:S01]  /*0630*/  LDC.64 R22, c[0x0][0x228] ;  /* 0x00008a00ff167b82 */ /* 0x000ea20000000a00 */
[----:B------:R-:W-:-:S02]  /*0640*/  SEL R10, R5, RZ, P5 ;  /* 0x000000ff050a7207 */ /* 0x000fc40002800000 */
[----:B------:R-:W-:Y:S02]  /*0650*/  SEL R4, R4, RZ, P5 ;  /* 0x000000ff04047207 */ /* 0x000fe40002800000 */
[----:B------:R-:W-:Y:S02]  /*0660*/  SEL R16, R6, RZ, P5 ;  /* 0x000000ff06107207 */ /* 0x000fe40002800000 */
[----:B------:R-:W-:Y:S02]  /*0670*/  SEL R5, R14, RZ, P5 ;  /* 0x000000ff0e057207 */ /* 0x000fe40002800000 */
[----:B------:R-:W-:Y:S02]  /*0680*/  SEL R7, R7, RZ, P5 ;  /* 0x000000ff07077207 */ /* 0x000fe40002800000 */
[----:B------:R-:W-:Y:S02]  /*0690*/  SEL R6, R25, RZ, P5 ;  /* 0x000000ff19067207 */ /* 0x000fe40002800000 */
[----:B------:R-:W-:-:S02]  /*06a0*/  ISETP.GT.AND P5, PT, R19, 0xbf, PT ;  /* 0x000000bf1300780c */ /* 0x000fc40003fa4270 */
[----:B------:R-:W-:Y:S02]  /*06b0*/  P2R R31, PR, RZ, 0x1 ;  /* 0x00000001ff1f7803 */ /* 0x000fe40000000000 */
[----:B------:R-:W-:Y:S02]  /*06c0*/  FSETP.GT.AND P0, PT, R4, -R5, PT ;  /* 0x800000050400720b */ /* 0x000fe40003f04000 */
[----:B------:R-:W-:Y:S02]  /*06d0*/  ISETP.LT.AND P6, PT, R13, 0x30800, P5 ;  /* 0x000308000d00780c */ /* 0x000fe40002fc1270 */
[----:B------:R-:W-:Y:S02]  /*06e0*/  P2R R34, PR, RZ, 0x1 ;  /* 0x00000001ff227803 */ /* 0x000fe40000000000 */
[----:B------:R-:W-:Y:S01]  /*06f0*/  FSETP.GT.AND P0, PT, R10, -R11, PT ;  /* 0x8000000b0a00720b */ /* 0x000fe20003f04000 */
[----:B------:R-:W-:Y:S01]  /*0700*/  FADD R14, R4, R5 ;  /* 0x00000005040e7221 */ /* 0x000fe20000000000 */
[----:B------:R-:W-:-:S02]  /*0710*/  IMAD.MOV.U32 R28, RZ, RZ, RZ ;  /* 0x000000ffff1c7224 */ /* 0x000fc400078e00ff */
[----:B------:R-:W-:Y:S01]  /*0720*/  P2R R35, PR, RZ, 0x1 ;  /* 0x00000001ff237803 */ /* 0x000fe20000000000 */
[----:B-1----:R-:W-:Y:S01]  /*0730*/  IMAD.WIDE R4, R19, 0x4, R8 ;  /* 0x0000000413047825 */ /* 0x002fe200078e0208 */
[----:B------:R-:W-:-:S03]  /*0740*/  FSETP.GT.AND P0, PT, R16, -R17, PT ;  /* 0x800000111000720b */ /* 0x000fc60003f04000 */
[----:B------:R-:W-:Y:S01]  /*0750*/  FADD R15, R10, R11 ;  /* 0x0000000b0a0f7221 */ /* 0x000fe20000000000 */
[----:B------:R-:W-:Y:S02]  /*0760*/  IMAD R10, R29, -0xc200, R20 ;  /* 0xffff3e001d0a7824 */ /* 0x000fe400078e0214 */
[----:B------:R-:W-:Y:S01]  /*0770*/  FADD R16, R16, R17 ;  /* 0x0000001110107221 */ /* 0x000fe20000000000 */
[----:B------:R-:W-:Y:S01]  /*0780*/  VIADD R11, R26, 0xffff4000 ;  /* 0xffff40001a0b7836 */ /* 0x000fe20000000000 */
[----:B------:R-:W-:Y:S01]  /*0790*/  P2R R36, PR, RZ, 0x1 ;  /* 0x00000001ff247803 */ /* 0x000fe20000000000 */
[----:B------:R-:W3:Y:S01]  /*07a0*/  @P6 LDG.E.EL R32, desc[UR4][R4.64+-0x300] ;  /* 0xfffd000404206981 */ /* 0x000ee2000c2e1900 */
[C---:B------:R-:W-:Y:S01]  /*07b0*/  FADD R17, R7.reuse, R6 ;  /* 0x0000000607117221 */ /* 0x040fe20000000000 */
[----:B------:R-:W-:Y:S01]  /*07c0*/  FSETP.GT.AND P0, PT, R7, -R6, PT ;  /* 0x800000060700720b */ /* 0x000fe20003f04000 */
[----:B------:R-:W-:Y:S01]  /*07d0*/  IMAD R29, R29, 0x8000, R10 ;  /* 0x000080001d1d7824 */ /* 0x000fe200078e020a */
[----:B------:R-:W4:Y:S01]  /*07e0*/  @P6 LDG.E.EL R33, desc[UR4][R4.64+-0x300] ;  /* 0xfffd000404216981 */ /* 0x000f22000c2e1900 */
[----:B------:R-:W-:Y:S01]  /*07f0*/  CS2R R6, SRZ ;  /* 0x0000000000067805 */ /* 0x000fe2000001ff00 */
[----:B--2---:R-:W-:-:S02]  /*0800*/  IMAD.WIDE R10, R11, 0x4, R22 ;  /* 0x000000040b0a7825 */ /* 0x004fc400078e0216 */
[----:B------:R-:W2:Y:S04]  /*0810*/  @P6 LDG.E.EL R28, desc[UR4][R4.64+-0x300] ;  /* 0xfffd0004041c6981 */ /* 0x000ea8000c2e1900 */
[----:B------:R1:W5:Y:S02]  /*0820*/  @P6 LDG.E.EL R30, desc[UR4][R4.64+-0x300] ;  /* 0xfffd0004041e6981 */ /* 0x000364000c2e1900 */
[----:B-1----:R-:W-:-:S06]  /*0830*/  CS2R R4, SRZ ;  /* 0x0000000000047805 */ /* 0x002fcc000001ff00 */
[----:B------:R1:W5:Y:S01]  /*0840*/  @P6 LDG.E.128 R4, desc[UR4][R10.64] ;  /* 0x000000040a046981 */ /* 0x000362000c1e1d00 */
[----:B------:R-:W-:Y:S02]  /*0850*/  IMAD R25, R24, -0xc200, R13 ;  /* 0xffff3e0018197824 */ /* 0x000fe400078e020d */
[----:B------:R-:W-:Y:S01]  /*0860*/  @!P2 FMUL R12, R12, 0.10000000149011611938 ;  /* 0x3dcccccd0c0ca820 */ /* 0x000fe20000400000 */
[----:B------:R-:W-:Y:S01]  /*0870*/  ISETP.NE.AND P2, PT, R31, RZ, PT ;  /* 0x000000ff1f00720c */ /* 0x000fe20003f45270 */
[----:B------:R-:W-:Y:S02]  /*0880*/  IMAD R25, R24, 0x8000, R25 ;  /* 0x0000800018197824 */ /* 0x000fe400078e0219 */
[----:B------:R-:W-:Y:S02]  /*0890*/  IMAD R18, R27, 0x100, R18 ;  /* 0x000001001b127824 */ /* 0x000fe400078e0212 */
[----:B------:R-:W-:Y:S01]  /*08a0*/  @!P4 FMUL R3, R3, 0.10000000149011611938 ;  /* 0x3dcccccd0303c820 */ /* 0x000fe20000400000 */
[----:B------:R-:W-:Y:S01]  /*08b0*/  @!P3 FMUL R0, R0, 0.10000000149011611938 ;  /* 0x3dcccccd0000b820 */ /* 0x000fe20000400000 */
[----:B------:R-:W-:-:S06]  /*08c0*/  ISETP.NE.AND P3, PT, R34, RZ, PT ;  /* 0x000000ff2200720c */ /* 0x000fcc0003f65270 */
[----:B------:R-:W-:Y:S01]  /*08d0*/  @!P2 FMUL R2, R2, 0.10000000149011611938 ;  /* 0x3dcccccd0202a820 */ /* 0x000fe20000400000 */
[----:B------:R-:W-:Y:S02]  /*08e0*/  ISETP.GE.AND P2, PT, R19, 0x80, PT ;  /* 0x000000801300780c */ /* 0x000fe40003f46270 */
[----:B------:R-:W-:-:S04]  /*08f0*/  ISETP.NE.AND P4, PT, R35, RZ, PT ;  /* 0x000000ff2300720c */ /* 0x000fc80003f85270 */
[----:B------:R-:W-:Y:S01]  /*0900*/  @!P3 FMUL R14, R14, 0.10000000149011611938 ;  /* 0x3dcccccd0e0eb820 */ /* 0x000fe20000400000 */
[----:B------:R-:W-:-:S08]  /*0910*/  ISETP.GT.AND P3, PT, R27, 0xbf, PT ;  /* 0x000000bf1b00780c */ /* 0x000fd00003f64270 */
[----:B------:R-:W-:Y:S01]  /*0920*/  @!P4 FMUL R15, R15, 0.10000000149011611938 ;  /* 0x3dcccccd0f0fc820 */ /* 0x000fe20000400000 */
[----:B------:R-:W-:Y:S02]  /*0930*/  ISETP.LT.AND P4, PT, R20, 0x30800, P3 ;  /* 0x000308001400780c */ /* 0x000fe40001f81270 */
[----:B-1----:R-:W-:Y:S02]  /*0940*/  CS2R R10, SRZ ;  /* 0x00000000000a7805 */ /* 0x002fe4000001ff00 */
[----:B----4-:R-:W-:Y:S02]  /*0950*/  SEL R24, R33, RZ, P6 ;  /* 0x000000ff21187207 */ /* 0x010fe40003000000 */
[----:B---3--:R-:W-:Y:S02]  /*0960*/  SEL R37, R32, RZ, P6 ;  /* 0x000000ff20257207 */ /* 0x008fe40003000000 */
[----:B--2---:R-:W-:Y:S02]  /*0970*/  SEL R33, R28, RZ, P6 ;  /* 0x000000ff1c217207 */ /* 0x004fe40003000000 */
[----:B-----5:R-:W-:-:S05]  /*0980*/  SEL R5, R5, RZ, P6 ;  /* 0x000000ff05057207 */ /* 0x020fca0003000000 */
[----:B------:R-:W-:-:S05]  /*0990*/  FADD R5, R5, R24 ;  /* 0x0000001805057221 */ /* 0x000fca0000000000 */
[----:B------:R-:W-:Y:S01]  /*09a0*/  @P1 FSEL R3, R5, RZ, P5 ;  /* 0x000000ff05031208 */ /* 0x000fe20002800000 */
[----:B------:R-:W-:Y:S02]  /*09b0*/  VIADD R5, R18, 0xffff4000 ;  /* 0xffff400012057836 */ /* 0x000fe40000000000 */
[----:B------:R-:W1:Y:S01]  /*09c0*/  LDC.64 R18, c[0x0][0x210] ;  /* 0x00008400ff127b82 */ /* 0x000e620000000a00 */
[----:B------:R-:W-:Y:S02]  /*09d0*/  SEL R4, R4, RZ, P6 ;  /* 0x000000ff04047207 */ /* 0x000fe40003000000 */
[----:B------:R-:W-:Y:S02]  /*09e0*/  SEL R6, R6, RZ, P6 ;  /* 0x000000ff06067207 */ /* 0x000fe40003000000 */
[----:B------:R-:W-:Y:S02]  /*09f0*/  SEL R7, R7, RZ, P6 ;  /* 0x000000ff07077207 */ /* 0x000fe40003000000 */
[----:B------:R-:W-:Y:S01]  /*0a00*/  SEL R30, R30, RZ, P6 ;  /* 0x000000ff1e1e7207 */ /* 0x000fe20003000000 */
[----:B------:R-:W-:Y:S01]  /*0a10*/  FADD R4, R4, R37 ;  /* 0x0000002504047221 */ /* 0x000fe20000000000 */
[----:B------:R-:W-:-:S03]  /*0a20*/  FADD R6, R6, R33 ;  /* 0x0000002106067221 */ /* 0x000fc60000000000 */
[----:B------:R-:W-:Y:S01]  /*0a30*/  FADD R7, R7, R30 ;  /* 0x0000001e07077221 */ /* 0x000fe20000000000 */
[----:B------:R-:W-:Y:S02]  /*0a40*/  @P1 FSEL R12, R4, RZ, P5 ;  /* 0x000000ff040c1208 */ /* 0x000fe40002800000 */
[----:B------:R-:W-:Y:S02]  /*0a50*/  @P1 FSEL R0, R6, RZ, P5 ;  /* 0x000000ff06001208 */ /* 0x000fe40002800000 */
[----:B------:R-:W-:Y:S02]  /*0a60*/  @P1 FSEL R2, R7, RZ, P5 ;  /* 0x000000ff07021208 */ /* 0x000fe40002800000 */
[----:B------:R-:W-:Y:S01]  /*0a70*/  ISETP.LT.AND P1, PT, R13, 0x30800, !P2 ;  /* 0x000308000d00780c */ /* 0x000fe20005721270 */
[----:B------:R-:W-:Y:S01]  /*0a80*/  IMAD.WIDE R22, R5, 0x4, R22 ;  /* 0x0000000405167825 */ /* 0x000fe200078e0216 */
[----:B------:R-:W-:Y:S02]  /*0a90*/  ISETP.GE.AND P5, PT, R27, 0x80, PT ;  /* 0x000000801b00780c */ /* 0x000fe40003fa6270 */
[----:B------:R-:W-:-:S02]  /*0aa0*/  CS2R R4, SRZ ;  /* 0x0000000000047805 */ /* 0x000fc4000001ff00 */
[----:B------:R-:W-:Y:S01]  /*0ab0*/  CS2R R6, SRZ ;  /* 0x0000000000067805 */ /* 0x000fe2000001ff00 */
[----:B------:R-:W-:Y:S01]  /*0ac0*/  IMAD.WIDE R26, R27, 0x4, R8 ;  /* 0x000000041b1a7825 */ /* 0x000fe200078e0208 */
[----:B------:R-:W-:-:S03]  /*0ad0*/  CS2R R8, SRZ ;  /* 0x0000000000087805 */ /* 0x000fc6000001ff00 */
[----:B-1----:R-:W-:-:S03]  /*0ae0*/  IMAD.WIDE R24, R25, 0x4, R18 ;  /* 0x0000000419187825 */ /* 0x002fc600078e0212 */
[----:B------:R1:W2:Y:S01]  /*0af0*/  @P4 LDG.E.128 R8, desc[UR4][R22.64] ;  /* 0x0000000416084981 */ /* 0x0002a2000c1e1d00 */
[----:B------:R-:W-:-:S03]  /*0b00*/  IMAD.MOV.U32 R32, RZ, RZ, RZ ;  /* 0x000000ffff207224 */ /* 0x000fc600078e00ff */
[----:B------:R-:W3:Y:S04]  /*0b10*/  @P1 LDG.E.128 R4, desc[UR4][R24.64] ;  /* 0x0000000418041981 */ /* 0x000ee8000c1e1d00 */
[----:B------:R-:W4:Y:S01]  /*0b20*/  @P4 LDG.E.EL R32, desc[UR4][R26.64+-0x300] ;  /* 0xfffd00041a204981 */ /* 0x000f22000c2e1900 */
[----:B------:R-:W-:Y:S01]  /*0b30*/  ISETP.NE.AND P6, PT, R36, RZ, PT ;  /* 0x000000ff2400720c */ /* 0x000fe20003fc5270 */
[----:B------:R-:W-:Y:S02]  /*0b40*/  IMAD.MOV.U32 R28, RZ, RZ, RZ ;  /* 0x000000ffff1c7224 */ /* 0x000fe400078e00ff */
[----:B------:R-:W-:Y:S02]  /*0b50*/  IMAD.MOV.U32 R30, RZ, RZ, RZ ;  /* 0x000000ffff1e7224 */ /* 0x000fe400078e00ff */
[----:B-1----:R-:W-:-:S02]  /*0b60*/  IMAD.MOV.U32 R23, RZ, RZ, RZ ;  /* 0x000000ffff177224 */ /* 0x002fc400078e00ff */
[----:B------:R-:W5:Y:S04]  /*0b70*/  @P4 LDG.E.EL R28, desc[UR4][R26.64+-0x300] ;  /* 0xfffd00041a1c4981 */ /* 0x000f68000c2e1900 */
[----:B------:R-:W5:Y:S02]  /*0b80*/  @P4 LDG.E.EL R30, desc[UR4][R26.64+-0x300] ;  /* 0xfffd00041a1e4981 */ /* 0x000f64000c2e1900 */
[----:B------:R-:W-:Y:S01]  /*0b90*/  @!P6 FMUL R16, R16, 0.10000000149011611938 ;  /* 0x3dcccccd1010e820 */ /* 0x000fe20000400000 */
[----:B------:R-:W-:Y:S01]  /*0ba0*/  ISETP.LT.AND P6, PT, R20, 0x30800, !P5 ;  /* 0x000308001400780c */ /* 0x000fe20006fc1270 */
[----:B------:R5:W5:Y:S01]  /*0bb0*/  @P4 LDG.E.EL R23, desc[UR4][R26.64+-0x300] ;  /* 0xfffd00041a174981 */ /* 0x000b62000c2e1900 */
[----:B------:R-:W-:Y:S01]  /*0bc0*/  IMAD.WIDE R18, R29, 0x4, R18 ;  /* 0x000000041d127825 */ /* 0x000fe200078e0212 */
[----:B--2---:R-:W-:-:S02]  /*0bd0*/  SEL R8, R8, RZ, P4 ;  /* 0x000000ff08087207 */ /* 0x004fc40002000000 */
[----:B---3--:R-:W-:Y:S02]  /*0be0*/  SEL R24, R5, RZ, P1 ;  /* 0x000000ff05187207 */ /* 0x008fe40000800000 */
[----:B----4-:R-:W-:Y:S02]  /*0bf0*/  SEL R5, R32, RZ, P4 ;  /* 0x000000ff20057207 */ /* 0x010fe40002000000 */
[----:B------:R-:W-:Y:S02]  /*0c00*/  SEL R25, R4, RZ, P1 ;  /* 0x000000ff04197207 */ /* 0x000fe40000800000 */
[----:B------:R-:W-:Y:S01]  /*0c10*/  SEL R31, R6, RZ, P1 ;  /* 0x000000ff061f7207 */ /* 0x000fe20000800000 */
[----:B------:R-:W-:Y:S01]  /*0c20*/  FADD R22, R8, R5 ;  /* 0x0000000508167221 */ /* 0x000fe20000000000 */
[----:B------:R-:W-:Y:S02]  /*0c30*/  SEL R33, R7, RZ, P1 ;  /* 0x000000ff07217207 */ /* 0x000fe40000800000 */
[----:B------:R-:W-:-:S02]  /*0c40*/  CS2R R4, SRZ ;  /* 0x0000000000047805 */ /* 0x000fc4000001ff00 */
[----:B------:R-:W-:-:S06]  /*0c50*/  CS2R R6, SRZ ;  /* 0x0000000000067805 */ /* 0x000fcc000001ff00 */
[----:B------:R-:W2:Y:S01]  /*0c60*/  @P6 LDG.E.128 R4, desc[UR4][R18.64] ;  /* 0x0000000412046981 */ /* 0x000ea2000c1e1d00 */
[----:B------:R-:W-:Y:S01]  /*0c70*/  @!P0 FMUL R17, R17, 0.10000000149011611938 ;  /* 0x3dcccccd11118820 */ /* 0x000fe20000400000 */
[----:B------:R-:W-:Y:S02]  /*0c80*/  ISETP.NE.AND P0, PT, R21, RZ, PT ;  /* 0x000000ff1500720c */ /* 0x000fe40003f05270 */
[----:B------:R-:W-:Y:S02]  /*0c90*/  ISETP.GE.AND P1, PT, R20, 0x30800, PT ;  /* 0x000308001400780c */ /* 0x000fe40003f26270 */
[----:B------:R-:W1:Y:S01]  /*0ca0*/  LDC.64 R20, c[0x0][0x238] ;  /* 0x00008e00ff147b82 */ /* 0x000e620000000a00 */
[----:B-----5:R-:W-:Y:S02]  /*0cb0*/  SEL R26, R28, RZ, P4 ;  /* 0x000000ff1c1a7207 */ /* 0x020fe40002000000 */
[----:B------:R-:W-:Y:S02]  /*0cc0*/  SEL R9, R9, RZ, P4 ;  /* 0x000000ff09097207 */ /* 0x000fe40002000000 */
[----:B------:R-:W-:-:S02]  /*0cd0*/  SEL R10, R10, RZ, P4 ;  /* 0x000000ff0a0a7207 */ /* 0x000fc40002000000 */
[----:B------:R-:W-:Y:S02]  /*0ce0*/  SEL R8, R11, RZ, P4 ;  /* 0x000000ff0b087207 */ /* 0x000fe40002000000 */
[----:B------:R-:W-:Y:S02]  /*0cf0*/  SEL R27, R30, RZ, P4 ;  /* 0x000000ff1e1b7207 */ /* 0x000fe40002000000 */
[----:B------:R-:W-:Y:S02]  /*0d00*/  SEL R23, R23, RZ, P4 ;  /* 0x000000ff17177207 */ /* 0x000fe40002000000 */
[----:B------:R-:W-:Y:S01]  /*0d10*/  ISETP.GE.AND P4, PT, R13, 0x30800, PT ;  /* 0x000308000d00780c */ /* 0x000fe20003f86270 */
[----:B------:R-:W-:Y:S01]  /*0d20*/  FADD R26, R9, R26 ;  /* 0x0000001a091a7221 */ /* 0x000fe20000000000 */
[----:B------:R-:W-:Y:S01]  /*0d30*/  FADD R27, R10, R27 ;  /* 0x0000001b0a1b7221 */ /* 0x000fe20000000000 */
[----:B------:R-:W-:Y:S01]  /*0d40*/  FADD R23, R8, R23 ;  /* 0x0000001708177221 */ /* 0x000fe20000000000 */
[----:B------:R-:W-:-:S02]  /*0d50*/  SEL R8, R25, R12, !P2 ;  /* 0x0000000c19087207 */ /* 0x000fc40005000000 */
[----:B------:R-:W-:Y:S02]  /*0d60*/  SEL R9, R24, R3, !P2 ;  /* 0x0000000318097207 */ /* 0x000fe40005000000 */
[----:B------:R-:W-:Y:S02]  /*0d70*/  SEL R10, R31, R0, !P2 ;  /* 0x000000001f0a7207 */ /* 0x000fe40005000000 */
[----:B------:R-:W-:Y:S01]  /*0d80*/  SEL R11, R33, R2, !P2 ;  /* 0x00000002210b7207 */ /* 0x000fe20005000000 */
[----:B-1----:R-:W-:Y:S01]  /*0d90*/  IMAD.WIDE R20, R13, 0x4, R20 ;  /* 0x000000040d147825 */ /* 0x002fe200078e0214 */
[----:B------:R-:W-:Y:S02]  /*0da0*/  @P0 FSEL R14, R22, RZ, P3 ;  /* 0x000000ff160e0208 */ /* 0x000fe40001800000 */
[----:B------:R-:W-:Y:S02]  /*0db0*/  @P0 FSEL R15, R26, RZ, P3 ;  /* 0x000000ff1a0f0208 */ /* 0x000fe40001800000 */
[----:B------:R-:W-:Y:S01]  /*0dc0*/  @P0 FSEL R16, R27, RZ, P3 ;  /* 0x000000ff1b100208 */ /* 0x000fe20001800000 */
[----:B------:R1:W-:Y:S01]  /*0dd0*/  @!P4 STG.E.128 desc[UR4][R20.64], R8 ;  /* 0x000000081400c986 */ /* 0x0003e2000c101d04 */
[----:B------:R-:W-:-:S02]  /*0de0*/  @P0 FSEL R17, R23, RZ, P3 ;  /* 0x000000ff17110208 */ /* 0x000fc40001800000 */
[----:B--2---:R-:W-:Y:S02]  /*0df0*/  SEL R3, R4, RZ, P6 ;  /* 0x000000ff04037207 */ /* 0x004fe40003000000 */
[----:B------:R-:W-:Y:S02]  /*0e00*/  SEL R0, R5, RZ, P6 ;  /* 0x000000ff05007207 */ /* 0x000fe40003000000 */
[----:B------:R-:W-:Y:S02]  /*0e10*/  SEL R5, R6, RZ, P6 ;  /* 0x000000ff06057207 */ /* 0x000fe40003000000 */
[----:B------:R-:W-:Y:S02]  /*0e20*/  SEL R2, R7, RZ, P6 ;  /* 0x000000ff07027207 */ /* 0x000fe40003000000 */
[----:B------:R-:W-:Y:S02]  /*0e30*/  SEL R12, R3, R14, !P5 ;  /* 0x0000000e030c7207 */ /* 0x000fe40006800000 */
[----:B------:R-:W-:-:S02]  /*0e40*/  SEL R13, R0, R15, !P5 ;  /* 0x0000000f000d7207 */ /* 0x000fc40006800000 */
[----:B------:R-:W-:Y:S02]  /*0e50*/  SEL R14, R5, R16, !P5 ;  /* 0x00000010050e7207 */ /* 0x000fe40006800000 */
[----:B------:R-:W-:Y:S01]  /*0e60*/  SEL R15, R2, R17, !P5 ;  /* 0x00000011020f7207 */ /* 0x000fe20006800000 */
[----:B-1----:R-:W-:Y:S06]  /*0e70*/  @P1 EXIT ;  /* 0x000000000000194d */ /* 0x002fec0003800000 */
[----:B------:R-:W-:Y:S01]  /*0e80*/  STG.E.128 desc[UR4][R20.64+0x800], R12 ;  /* 0x0008000c14007986 */ /* 0x000fe2000c101d04 */
[----:B------:R-:W-:Y:S05]  /*0e90*/  EXIT ;  /* 0x000000000000794d */ /* 0x000fea0003800000 */
.L_x_0:
[----:B------:R-:W-:-:S00]  /*0ea0*/  BRA `(.L_x_0) ;  /* 0xfffffffc00fc7947 */ /* 0x000fc0000383ffff */
[----:B------:R-:W-:-:S00]  /*0eb0*/  NOP ;  /* 0x0000000000007918 */ /* 0x000fc00000000000 */
        /* <DEDUP_REMOVED lines=12> */
.L_x_1:


//--------------------- .nv.constant0.triton_poi_fused_cat_22 --------------------------
	.section	.nv.constant0.triton_poi_fused_cat_22,"a",@progbits
	.sectionflags	@""
	.align	4
.nv.constant0.triton_poi_fused_cat_22:
	.zero		580
